//
// Generated by NVIDIA NVVM Compiler
//
// Compiler Build ID: CL-36424714
// Cuda compilation tools, release 13.0, V13.0.88
// Based on NVVM 20.0.0
//

.version 9.0
.target sm_100
.address_size 64

	// .globl	_Z8myKerneliPi
.global .align 1 .b8 _ZN34_INTERNAL_71c9f12f_4_k_cu_74fc3ac04cuda3std3__45__cpo5beginE[1];
.global .align 1 .b8 _ZN34_INTERNAL_71c9f12f_4_k_cu_74fc3ac04cuda3std3__45__cpo3endE[1];
.global .align 1 .b8 _ZN34_INTERNAL_71c9f12f_4_k_cu_74fc3ac04cuda3std3__45__cpo6cbeginE[1];
.global .align 1 .b8 _ZN34_INTERNAL_71c9f12f_4_k_cu_74fc3ac04cuda3std3__45__cpo4cendE[1];
.global .align 1 .b8 _ZN34_INTERNAL_71c9f12f_4_k_cu_74fc3ac04cuda3std3__45__cpo6rbeginE[1];
.global .align 1 .b8 _ZN34_INTERNAL_71c9f12f_4_k_cu_74fc3ac04cuda3std3__45__cpo4rendE[1];
.global .align 1 .b8 _ZN34_INTERNAL_71c9f12f_4_k_cu_74fc3ac04cuda3std3__45__cpo7crbeginE[1];
.global .align 1 .b8 _ZN34_INTERNAL_71c9f12f_4_k_cu_74fc3ac04cuda3std3__45__cpo5crendE[1];
.global .align 1 .b8 _ZN34_INTERNAL_71c9f12f_4_k_cu_74fc3ac04cuda3std3__436_GLOBAL__N__71c9f12f_4_k_cu_74fc3ac06ignoreE[1];
.global .align 1 .b8 _ZN34_INTERNAL_71c9f12f_4_k_cu_74fc3ac04cuda3std3__419piecewise_constructE[1];
.global .align 1 .b8 _ZN34_INTERNAL_71c9f12f_4_k_cu_74fc3ac04cuda3std3__48in_placeE[1];
.global .align 1 .b8 _ZN34_INTERNAL_71c9f12f_4_k_cu_74fc3ac04cuda3std3__420unreachable_sentinelE[1];
.global .align 1 .b8 _ZN34_INTERNAL_71c9f12f_4_k_cu_74fc3ac04cuda3std3__47nulloptE[1];
.global .align 1 .b8 _ZN34_INTERNAL_71c9f12f_4_k_cu_74fc3ac04cuda3std3__48unexpectE[1];
.global .align 1 .b8 _ZN34_INTERNAL_71c9f12f_4_k_cu_74fc3ac04cuda3std6ranges3__45__cpo4swapE[1];
.global .align 1 .b8 _ZN34_INTERNAL_71c9f12f_4_k_cu_74fc3ac04cuda3std6ranges3__45__cpo9iter_moveE[1];
.global .align 1 .b8 _ZN34_INTERNAL_71c9f12f_4_k_cu_74fc3ac04cuda3std6ranges3__45__cpo5beginE[1];
.global .align 1 .b8 _ZN34_INTERNAL_71c9f12f_4_k_cu_74fc3ac04cuda3std6ranges3__45__cpo3endE[1];
.global .align 1 .b8 _ZN34_INTERNAL_71c9f12f_4_k_cu_74fc3ac04cuda3std6ranges3__45__cpo6cbeginE[1];
.global .align 1 .b8 _ZN34_INTERNAL_71c9f12f_4_k_cu_74fc3ac04cuda3std6ranges3__45__cpo4cendE[1];
.global .align 1 .b8 _ZN34_INTERNAL_71c9f12f_4_k_cu_74fc3ac04cuda3std6ranges3__45__cpo7advanceE[1];
.global .align 1 .b8 _ZN34_INTERNAL_71c9f12f_4_k_cu_74fc3ac04cuda3std6ranges3__45__cpo9iter_swapE[1];
.global .align 1 .b8 _ZN34_INTERNAL_71c9f12f_4_k_cu_74fc3ac04cuda3std6ranges3__45__cpo4nextE[1];
.global .align 1 .b8 _ZN34_INTERNAL_71c9f12f_4_k_cu_74fc3ac04cuda3std6ranges3__45__cpo4prevE[1];
.global .align 1 .b8 _ZN34_INTERNAL_71c9f12f_4_k_cu_74fc3ac04cuda3std6ranges3__45__cpo4dataE[1];
.global .align 1 .b8 _ZN34_INTERNAL_71c9f12f_4_k_cu_74fc3ac04cuda3std6ranges3__45__cpo5cdataE[1];
.global .align 1 .b8 _ZN34_INTERNAL_71c9f12f_4_k_cu_74fc3ac04cuda3std6ranges3__45__cpo4sizeE[1];
.global .align 1 .b8 _ZN34_INTERNAL_71c9f12f_4_k_cu_74fc3ac04cuda3std6ranges3__45__cpo5ssizeE[1];
.global .align 1 .b8 _ZN34_INTERNAL_71c9f12f_4_k_cu_74fc3ac04cuda3std6ranges3__45__cpo8distanceE[1];
.global .align 1 .b8 _ZN34_INTERNAL_71c9f12f_4_k_cu_74fc3ac06thrust24THRUST_300001_SM_1000_NS8cuda_cub3parE[1];
.global .align 1 .b8 _ZN34_INTERNAL_71c9f12f_4_k_cu_74fc3ac06thrust24THRUST_300001_SM_1000_NS8cuda_cub10par_nosyncE[1];
.global .align 1 .b8 _ZN34_INTERNAL_71c9f12f_4_k_cu_74fc3ac06thrust24THRUST_300001_SM_1000_NS6system6detail10sequential3seqE[1];
.global .align 1 .b8 _ZN34_INTERNAL_71c9f12f_4_k_cu_74fc3ac06thrust24THRUST_300001_SM_1000_NS12placeholders2_1E[1];
.global .align 1 .b8 _ZN34_INTERNAL_71c9f12f_4_k_cu_74fc3ac06thrust24THRUST_300001_SM_1000_NS12placeholders2_2E[1];
.global .align 1 .b8 _ZN34_INTERNAL_71c9f12f_4_k_cu_74fc3ac06thrust24THRUST_300001_SM_1000_NS12placeholders2_3E[1];
.global .align 1 .b8 _ZN34_INTERNAL_71c9f12f_4_k_cu_74fc3ac06thrust24THRUST_300001_SM_1000_NS12placeholders2_4E[1];
.global .align 1 .b8 _ZN34_INTERNAL_71c9f12f_4_k_cu_74fc3ac06thrust24THRUST_300001_SM_1000_NS12placeholders2_5E[1];
.global .align 1 .b8 _ZN34_INTERNAL_71c9f12f_4_k_cu_74fc3ac06thrust24THRUST_300001_SM_1000_NS12placeholders2_6E[1];
.global .align 1 .b8 _ZN34_INTERNAL_71c9f12f_4_k_cu_74fc3ac06thrust24THRUST_300001_SM_1000_NS12placeholders2_7E[1];
.global .align 1 .b8 _ZN34_INTERNAL_71c9f12f_4_k_cu_74fc3ac06thrust24THRUST_300001_SM_1000_NS12placeholders2_8E[1];
.global .align 1 .b8 _ZN34_INTERNAL_71c9f12f_4_k_cu_74fc3ac06thrust24THRUST_300001_SM_1000_NS12placeholders2_9E[1];
.global .align 1 .b8 _ZN34_INTERNAL_71c9f12f_4_k_cu_74fc3ac06thrust24THRUST_300001_SM_1000_NS12placeholders3_10E[1];
.global .align 1 .b8 _ZN34_INTERNAL_71c9f12f_4_k_cu_74fc3ac06thrust24THRUST_300001_SM_1000_NS3seqE[1];

.visible .entry _Z8myKerneliPi(
	.param .u32 _Z8myKerneliPi_param_0,
	.param .u64 .ptr .align 1 _Z8myKerneliPi_param_1
)
{


	ret;

}
	// .globl	_ZN3cub18CUB_300001_SM_10006detail11EmptyKernelIvEEvv
.visible .entry _ZN3cub18CUB_300001_SM_10006detail11EmptyKernelIvEEvv()
{


	ret;

}
	// .globl	_ZN3cub18CUB_300001_SM_10006detail8for_each13static_kernelINS2_12policy_hub_t12policy_500_tEmN6thrust24THRUST_300001_SM_1000_NS8cuda_cub20__uninitialized_fill7functorINS7_10device_ptrIiEEiEEEEvT0_T1_
.visible .entry _ZN3cub18CUB_300001_SM_10006detail8for_each13static_kernelINS2_12policy_hub_t12policy_500_tEmN6thrust24THRUST_300001_SM_1000_NS8cuda_cub20__uninitialized_fill7functorINS7_10device_ptrIiEEiEEEEvT0_T1_(
	.param .u64 _ZN3cub18CUB_300001_SM_10006detail8for_each13static_kernelINS2_12policy_hub_t12policy_500_tEmN6thrust24THRUST_300001_SM_1000_NS8cuda_cub20__uninitialized_fill7functorINS7_10device_ptrIiEEiEEEEvT0_T1__param_0,
	.param .align 8 .b8 _ZN3cub18CUB_300001_SM_10006detail8for_each13static_kernelINS2_12policy_hub_t12policy_500_tEmN6thrust24THRUST_300001_SM_1000_NS8cuda_cub20__uninitialized_fill7functorINS7_10device_ptrIiEEiEEEEvT0_T1__param_1[16]
)
.maxntid 256
{
	.reg .pred 	%p<4>;
	.reg .b16 	%rs<5>;
	.reg .b32 	%r<12>;
	.reg .b64 	%rd<16>;

	ld.param.u32 	%r3, [_ZN3cub18CUB_300001_SM_10006detail8for_each13static_kernelINS2_12policy_hub_t12policy_500_tEmN6thrust24THRUST_300001_SM_1000_NS8cuda_cub20__uninitialized_fill7functorINS7_10device_ptrIiEEiEEEEvT0_T1__param_1+8];
	ld.param.u64 	%rd4, [_ZN3cub18CUB_300001_SM_10006detail8for_each13static_kernelINS2_12policy_hub_t12policy_500_tEmN6thrust24THRUST_300001_SM_1000_NS8cuda_cub20__uninitialized_fill7functorINS7_10device_ptrIiEEiEEEEvT0_T1__param_1];
	ld.param.u64 	%rd5, [_ZN3cub18CUB_300001_SM_10006detail8for_each13static_kernelINS2_12policy_hub_t12policy_500_tEmN6thrust24THRUST_300001_SM_1000_NS8cuda_cub20__uninitialized_fill7functorINS7_10device_ptrIiEEiEEEEvT0_T1__param_0];
	mov.u32 	%r9, %ctaid.x;
	mul.wide.u32 	%rd1, %r9, 512;
	sub.s64 	%rd2, %rd5, %rd1;
	setp.lt.u64 	%p1, %rd2, 512;
	@%p1 bra 	$L__BB2_2;
	mov.u32 	%r11, %tid.x;
	cvta.to.global.u64 	%rd11, %rd4;
	cvt.u64.u32 	%rd12, %r11;
	add.s64 	%rd13, %rd1, %rd12;
	shl.b64 	%rd14, %rd13, 2;
	add.s64 	%rd15, %rd11, %rd14;
	st.global.u32 	[%rd15], %r3;
	st.global.u32 	[%rd15+1024], %r3;
	bra.uni 	$L__BB2_6;
$L__BB2_2:
	cvta.to.global.u64 	%rd6, %rd4;
	mov.u32 	%r2, %tid.x;
	cvt.u64.u32 	%rd7, %r2;
	setp.le.u64 	%p2, %rd2, %rd7;
	add.s64 	%rd8, %rd1, %rd7;
	shl.b64 	%rd9, %rd8, 2;
	add.s64 	%rd3, %rd6, %rd9;
	@%p2 bra 	$L__BB2_4;
	st.global.u32 	[%rd3], %r3;
$L__BB2_4:
	add.s32 	%r10, %r2, 256;
	cvt.u64.u32 	%rd10, %r10;
	setp.le.u64 	%p3, %rd2, %rd10;
	@%p3 bra 	$L__BB2_6;
	st.global.u32 	[%rd3+1024], %r3;
$L__BB2_6:
	ret;

}


// ===== COMPILED SASS (sm_100) =====

	.target	sm_100

	.elftype	@"ET_EXEC"


//--------------------- .note.nv.tkinfo           --------------------------
	.section	.note.nv.tkinfo,"",@"SHT_NOTE"
	.sectionflags	@"SHF_NOTE_NV_TKINFO"
	.tkinfo
        /*0018*/ 	.word	0x00000002
        /*0030*/ 	.string	""
        /*0030*/ 	.string	"ptxas"
        /*0030*/ 	.string	"Cuda compilation tools, release 13.0, V13.0.88"
        /*0030*/ 	.string	"Build cuda_13.0.r13.0/compiler.36424714_0"
        /*0030*/ 	.string	"-arch sm_100 -m 64 "



//--------------------- .note.nv.cuinfo           --------------------------
	.section	.note.nv.cuinfo,"",@"SHT_NOTE"
	.sectionflags	@"SHF_NOTE_NV_CUINFO"
        /*0018*/ 	.short	0x0002
        /*001a*/ 	.short	0x0064
        /*001c*/ 	.short	0x0082
	.zero		2


//--------------------- .nv.info                  --------------------------
	.section	.nv.info,"",@"SHT_CUDA_INFO"
	.align	4


	//----- nvinfo : EIATTR_REGCOUNT
	.align		4
        /*0000*/ 	.byte	0x04, 0x2f
        /*0002*/ 	.short	(.L_44 - .L_43)
	.align		4
.L_43:
        /*0004*/ 	.word	index@(_Z8myKerneliPi)
        /*0008*/ 	.word	0x00000004


	//----- nvinfo : EIATTR_FRAME_SIZE
	.align		4
.L_44:
        /*000c*/ 	.byte	0x04, 0x11
        /*000e*/ 	.short	(.L_46 - .L_45)
	.align		4
.L_45:
        /*0010*/ 	.word	index@(_Z8myKerneliPi)
        /*0014*/ 	.word	0x00000000


	//----- nvinfo : EIATTR_REGCOUNT
	.align		4
.L_46:
        /*0018*/ 	.byte	0x04, 0x2f
        /*001a*/ 	.short	(.L_48 - .L_47)
	.align		4
.L_47:
        /*001c*/ 	.word	index@(_ZN3cub18CUB_300001_SM_10006detail11EmptyKernelIvEEvv)
        /*0020*/ 	.word	0x00000004


	//----- nvinfo : EIATTR_FRAME_SIZE
	.align		4
.L_48:
        /*0024*/ 	.byte	0x04, 0x11
        /*0026*/ 	.short	(.L_50 - .L_49)
	.align		4
.L_49:
        /*0028*/ 	.word	index@(_ZN3cub18CUB_300001_SM_10006detail11EmptyKernelIvEEvv)
        /*002c*/ 	.word	0x00000000


	//----- nvinfo : EIATTR_REGCOUNT
	.align		4
.L_50:
        /*0030*/ 	.byte	0x04, 0x2f
        /*0032*/ 	.short	(.L_52 - .L_51)
	.align		4
.L_51:
        /*0034*/ 	.word	index@(_ZN3cub18CUB_300001_SM_10006detail8for_each13static_kernelINS2_12policy_hub_t12policy_500_tEmN6thrust24THRUST_300001_SM_1000_NS8cuda_cub20__uninitialized_fill7functorINS7_10device_ptrIiEEiEEEEvT0_T1_)
        /*0038*/ 	.word	0x00000008


	//----- nvinfo : EIATTR_FRAME_SIZE
	.align		4
.L_52:
        /*003c*/ 	.byte	0x04, 0x11
        /*003e*/ 	.short	(.L_54 - .L_53)
	.align		4
.L_53:
        /*0040*/ 	.word	index@(_ZN3cub18CUB_300001_SM_10006detail8for_each13static_kernelINS2_12policy_hub_t12policy_500_tEmN6thrust24THRUST_300001_SM_1000_NS8cuda_cub20__uninitialized_fill7functorINS7_10device_ptrIiEEiEEEEvT0_T1_)
        /*0044*/ 	.word	0x00000000


	//----- nvinfo : EIATTR_MIN_STACK_SIZE
	.align		4
.L_54:
        /*0048*/ 	.byte	0x04, 0x12
        /*004a*/ 	.short	(.L_56 - .L_55)
	.align		4
.L_55:
        /*004c*/ 	.word	index@(_ZN3cub18CUB_300001_SM_10006detail8for_each13static_kernelINS2_12policy_hub_t12policy_500_tEmN6thrust24THRUST_300001_SM_1000_NS8cuda_cub20__uninitialized_fill7functorINS7_10device_ptrIiEEiEEEEvT0_T1_)
        /*0050*/ 	.word	0x00000000


	//----- nvinfo : EIATTR_MIN_STACK_SIZE
	.align		4
.L_56:
        /*0054*/ 	.byte	0x04, 0x12
        /*0056*/ 	.short	(.L_58 - .L_57)
	.align		4
.L_57:
        /*0058*/ 	.word	index@(_ZN3cub18CUB_300001_SM_10006detail11EmptyKernelIvEEvv)
        /*005c*/ 	.word	0x00000000


	//----- nvinfo : EIATTR_MIN_STACK_SIZE
	.align		4
.L_58:
        /*0060*/ 	.byte	0x04, 0x12
        /*0062*/ 	.short	(.L_60 - .L_59)
	.align		4
.L_59:
        /*0064*/ 	.word	index@(_Z8myKerneliPi)
        /*0068*/ 	.word	0x00000000
.L_60:


//--------------------- .nv.compat                --------------------------
	.section	.nv.compat,"",@"SHT_CUDA_COMPAT_INFO"
	.align	4
        /*0000*/ 	.byte	0x02, 0x09, 0x00, 0x00, 0x02, 0x02, 0x01, 0x00, 0x02, 0x05, 0x05, 0x00, 0x03, 0x07, 0x01, 0x01
        /*0010*/ 	.byte	0x02, 0x03, 0x00, 0x00, 0x02, 0x06, 0x01, 0x00, 0x04, 0x0b, 0x08, 0x00, 0x09, 0x00, 0x00, 0x00
        /*0020*/ 	.byte	0x00, 0x00, 0x00, 0x00


//--------------------- .nv.info._ZN3cub18CUB_300001_SM_10006detail8for_each13static_kernelINS2_12policy_hub_t12policy_500_tEmN6thrust24THRUST_300001_SM_1000_NS8cuda_cub20__uninitialized_fill7functorINS7_10device_ptrIiEEiEEEEvT0_T1_ --------------------------
	.section	.nv.info._ZN3cub18CUB_300001_SM_10006detail8for_each13static_kernelINS2_12policy_hub_t12policy_500_tEmN6thrust24THRUST_300001_SM_1000_NS8cuda_cub20__uninitialized_fill7functorINS7_10device_ptrIiEEiEEEEvT0_T1_,"",@"SHT_CUDA_INFO"
	.sectionflags	@""
	.align	4


	//----- nvinfo : EIATTR_CUDA_API_VERSION
	.align		4
        /*0000*/ 	.byte	0x04, 0x37
        /*0002*/ 	.short	(.L_62 - .L_61)
.L_61:
        /*0004*/ 	.word	0x00000082


	//----- nvinfo : EIATTR_KPARAM_INFO
	.align		4
.L_62:
        /*0008*/ 	.byte	0x04, 0x17
        /*000a*/ 	.short	(.L_64 - .L_63)
.L_63:
        /*000c*/ 	.word	0x00000000
        /*0010*/ 	.short	0x0001
        /*0012*/ 	.short	0x0008
        /*0014*/ 	.byte	0x00, 0xf0, 0x41, 0x00


	//----- nvinfo : EIATTR_KPARAM_INFO
	.align		4
.L_64:
        /*0018*/ 	.byte	0x04, 0x17
        /*001a*/ 	.short	(.L_66 - .L_65)
.L_65:
        /*001c*/ 	.word	0x00000000
        /*0020*/ 	.short	0x0000
        /*0022*/ 	.short	0x0000
        /*0024*/ 	.byte	0x00, 0xf0, 0x21, 0x00


	//----- nvinfo : EIATTR_SPARSE_MMA_MASK
	.align		4
.L_66:
        /*0028*/ 	.byte	0x03, 0x50
        /*002a*/ 	.short	0x0000


	//----- nvinfo : EIATTR_MAXREG_COUNT
	.align		4
        /*002c*/ 	.byte	0x03, 0x1b
        /*002e*/ 	.short	0x00ff


	//----- nvinfo : EIATTR_MERCURY_ISA_VERSION
	.align		4
        /*0030*/ 	.byte	0x03, 0x5f
        /*0032*/ 	.short	0x0101


	//----- nvinfo : EIATTR_VRC_CTA_INIT_COUNT
	.align		4
        /*0034*/ 	.byte	0x02, 0x4a
	.zero		1
	.zero		1


	//----- nvinfo : EIATTR_EXIT_INSTR_OFFSETS
	.align		4
        /*0038*/ 	.byte	0x04, 0x1c
        /*003a*/ 	.short	(.L_68 - .L_67)


	//   ....[0]....
.L_67:
        /*003c*/ 	.word	0x00000130


	//   ....[1]....
        /*0040*/ 	.word	0x00000230


	//   ....[2]....
        /*0044*/ 	.word	0x00000260


	//----- nvinfo : EIATTR_MAX_THREADS
	.align		4
.L_68:
        /*0048*/ 	.byte	0x04, 0x05
        /*004a*/ 	.short	(.L_70 - .L_69)
.L_69:
        /*004c*/ 	.word	0x00000100
        /*0050*/ 	.word	0x00000001
        /*0054*/ 	.word	0x00000001


	//----- nvinfo : EIATTR_CBANK_PARAM_SIZE
	.align		4
.L_70:
        /*0058*/ 	.byte	0x03, 0x19
        /*005a*/ 	.short	0x0018


	//----- nvinfo : EIATTR_PARAM_CBANK
	.align		4
        /*005c*/ 	.byte	0x04, 0x0a
        /*005e*/ 	.short	(.L_72 - .L_71)
	.align		4
.L_71:
        /*0060*/ 	.word	index@(.nv.constant0._ZN3cub18CUB_300001_SM_10006detail8for_each13static_kernelINS2_12policy_hub_t12policy_500_tEmN6thrust24THRUST_300001_SM_1000_NS8cuda_cub20__uninitialized_fill7functorINS7_10device_ptrIiEEiEEEEvT0_T1_)
        /*0064*/ 	.short	0x0380
        /*0066*/ 	.short	0x0018


	//----- nvinfo : EIATTR_SW_WAR
	.align		4
.L_72:
        /*0068*/ 	.byte	0x04, 0x36
        /*006a*/ 	.short	(.L_74 - .L_73)
.L_73:
        /*006c*/ 	.word	0x00000008
.L_74:


//--------------------- .nv.info._ZN3cub18CUB_300001_SM_10006detail11EmptyKernelIvEEvv --------------------------
	.section	.nv.info._ZN3cub18CUB_300001_SM_10006detail11EmptyKernelIvEEvv,"",@"SHT_CUDA_INFO"
	.sectionflags	@""
	.align	4


	//----- nvinfo : EIATTR_CUDA_API_VERSION
	.align		4
        /*0000*/ 	.byte	0x04, 0x37
        /*0002*/ 	.short	(.L_76 - .L_75)
.L_75:
        /*0004*/ 	.word	0x00000082


	//----- nvinfo : EIATTR_SPARSE_MMA_MASK
	.align		4
.L_76:
        /*0008*/ 	.byte	0x03, 0x50
        /*000a*/ 	.short	0x0000


	//----- nvinfo : EIATTR_MAXREG_COUNT
	.align		4
        /*000c*/ 	.byte	0x03, 0x1b
        /*000e*/ 	.short	0x00ff


	//----- nvinfo : EIATTR_MERCURY_ISA_VERSION
	.align		4
        /*0010*/ 	.byte	0x03, 0x5f
        /*0012*/ 	.short	0x0101


	//----- nvinfo : EIATTR_VRC_CTA_INIT_COUNT
	.align		4
        /*0014*/ 	.byte	0x02, 0x4a
	.zero		1
	.zero		1


	//----- nvinfo : EIATTR_EXIT_INSTR_OFFSETS
	.align		4
        /*0018*/ 	.byte	0x04, 0x1c
        /*001a*/ 	.short	(.L_78 - .L_77)


	//   ....[0]....
.L_77:
        /*001c*/ 	.word	0x00000010


	//----- nvinfo : EIATTR_SW_WAR
	.align		4
.L_78:
        /*0020*/ 	.byte	0x04, 0x36
        /*0022*/ 	.short	(.L_80 - .L_79)
.L_79:
        /*0024*/ 	.word	0x00000008
.L_80:


//--------------------- .nv.info._Z8myKerneliPi   --------------------------
	.section	.nv.info._Z8myKerneliPi,"",@"SHT_CUDA_INFO"
	.sectionflags	@""
	.align	4


	//----- nvinfo : EIATTR_CUDA_API_VERSION
	.align		4
        /*0000*/ 	.byte	0x04, 0x37
        /*0002*/ 	.short	(.L_82 - .L_81)
.L_81:
        /*0004*/ 	.word	0x00000082


	//----- nvinfo : EIATTR_KPARAM_INFO
	.align		4
.L_82:
        /*0008*/ 	.byte	0x04, 0x17
        /*000a*/ 	.short	(.L_84 - .L_83)
.L_83:
        /*000c*/ 	.word	0x00000000
        /*0010*/ 	.short	0x0001
        /*0012*/ 	.short	0x0008
        /*0014*/ 	.byte	0x00, 0xf5, 0x21, 0x00


	//----- nvinfo : EIATTR_KPARAM_INFO
	.align		4
.L_84:
        /*0018*/ 	.byte	0x04, 0x17
        /*001a*/ 	.short	(.L_86 - .L_85)
.L_85:
        /*001c*/ 	.word	0x00000000
        /*0020*/ 	.short	0x0000
        /*0022*/ 	.short	0x0000
        /*0024*/ 	.byte	0x00, 0xf0, 0x11, 0x00


	//----- nvinfo : EIATTR_SPARSE_MMA_MASK
	.align		4
.L_86:
        /*0028*/ 	.byte	0x03, 0x50
        /*002a*/ 	.short	0x0000


	//----- nvinfo : EIATTR_MAXREG_COUNT
	.align		4
        /*002c*/ 	.byte	0x03, 0x1b
        /*002e*/ 	.short	0x00ff


	//----- nvinfo : EIATTR_MERCURY_ISA_VERSION
	.align		4
        /*0030*/ 	.byte	0x03, 0x5f
        /*0032*/ 	.short	0x0101


	//----- nvinfo : EIATTR_VRC_CTA_INIT_COUNT
	.align		4
        /*0034*/ 	.byte	0x02, 0x4a
	.zero		1
	.zero		1


	//----- nvinfo : EIATTR_EXIT_INSTR_OFFSETS
	.align		4
        /*0038*/ 	.byte	0x04, 0x1c
        /*003a*/ 	.short	(.L_88 - .L_87)


	//   ....[0]....
.L_87:
        /*003c*/ 	.word	0x00000010


	//----- nvinfo : EIATTR_CBANK_PARAM_SIZE
	.align		4
.L_88:
        /*0040*/ 	.byte	0x03, 0x19
        /*0042*/ 	.short	0x0010


	//----- nvinfo : EIATTR_PARAM_CBANK
	.align		4
        /*0044*/ 	.byte	0x04, 0x0a
        /*0046*/ 	.short	(.L_90 - .L_89)
	.align		4
.L_89:
        /*0048*/ 	.word	index@(.nv.constant0._Z8myKerneliPi)
        /*004c*/ 	.short	0x0380
        /*004e*/ 	.short	0x0010


	//----- nvinfo : EIATTR_SW_WAR
	.align		4
.L_90:
        /*0050*/ 	.byte	0x04, 0x36
        /*0052*/ 	.short	(.L_92 - .L_91)
.L_91:
        /*0054*/ 	.word	0x00000008
.L_92:


//--------------------- .nv.callgraph             --------------------------
	.section	.nv.callgraph,"",@"SHT_CUDA_CALLGRAPH"
	.align	4
	.sectionentsize	8
	.align		4
        /*0000*/ 	.word	0x00000000
	.align		4
        /*0004*/ 	.word	0xffffffff
	.align		4
        /*0008*/ 	.word	0x00000000
	.align		4
        /*000c*/ 	.word	0xfffffffe
	.align		4
        /*0010*/ 	.word	0x00000000
	.align		4
        /*0014*/ 	.word	0xfffffffd
	.align		4
        /*0018*/ 	.word	0x00000000
	.align		4
        /*001c*/ 	.word	0xfffffffc


//--------------------- .nv.constant4             --------------------------
	.section	.nv.constant4,"a",@progbits
	.align	8
	.align		8
.nv.constant4:
        /*0000*/ 	.dword	_ZN34_INTERNAL_71c9f12f_4_k_cu_74fc3ac04cuda3std3__45__cpo5beginE
	.align		8
        /*0008*/ 	.dword	_ZN34_INTERNAL_71c9f12f_4_k_cu_74fc3ac04cuda3std3__45__cpo3endE
	.align		8
        /*0010*/ 	.dword	_ZN34_INTERNAL_71c9f12f_4_k_cu_74fc3ac04cuda3std3__45__cpo6cbeginE
	.align		8
        /*0018*/ 	.dword	_ZN34_INTERNAL_71c9f12f_4_k_cu_74fc3ac04cuda3std3__45__cpo4cendE
	.align		8
        /*0020*/ 	.dword	_ZN34_INTERNAL_71c9f12f_4_k_cu_74fc3ac04cuda3std3__45__cpo6rbeginE
	.align		8
        /*0028*/ 	.dword	_ZN34_INTERNAL_71c9f12f_4_k_cu_74fc3ac04cuda3std3__45__cpo4rendE
	.align		8
        /*0030*/ 	.dword	_ZN34_INTERNAL_71c9f12f_4_k_cu_74fc3ac04cuda3std3__45__cpo7crbeginE
	.align		8
        /*0038*/ 	.dword	_ZN34_INTERNAL_71c9f12f_4_k_cu_74fc3ac04cuda3std3__45__cpo5crendE
	.align		8
        /*0040*/ 	.dword	_ZN34_INTERNAL_71c9f12f_4_k_cu_74fc3ac04cuda3std3__436_GLOBAL__N__71c9f12f_4_k_cu_74fc3ac06ignoreE
	.align		8
        /*0048*/ 	.dword	_ZN34_INTERNAL_71c9f12f_4_k_cu_74fc3ac04cuda3std3__419piecewise_constructE
	.align		8
        /*0050*/ 	.dword	_ZN34_INTERNAL_71c9f12f_4_k_cu_74fc3ac04cuda3std3__48in_placeE
	.align		8
        /*0058*/ 	.dword	_ZN34_INTERNAL_71c9f12f_4_k_cu_74fc3ac04cuda3std3__420unreachable_sentinelE
	.align		8
        /*0060*/ 	.dword	_ZN34_INTERNAL_71c9f12f_4_k_cu_74fc3ac04cuda3std3__47nulloptE
	.align		8
        /*0068*/ 	.dword	_ZN34_INTERNAL_71c9f12f_4_k_cu_74fc3ac04cuda3std3__48unexpectE
	.align		8
        /*0070*/ 	.dword	_ZN34_INTERNAL_71c9f12f_4_k_cu_74fc3ac04cuda3std6ranges3__45__cpo4swapE
	.align		8
        /*0078*/ 	.dword	_ZN34_INTERNAL_71c9f12f_4_k_cu_74fc3ac04cuda3std6ranges3__45__cpo9iter_moveE
	.align		8
        /*0080*/ 	.dword	_ZN34_INTERNAL_71c9f12f_4_k_cu_74fc3ac04cuda3std6ranges3__45__cpo5beginE
	.align		8
        /*0088*/ 	.dword	_ZN34_INTERNAL_71c9f12f_4_k_cu_74fc3ac04cuda3std6ranges3__45__cpo3endE
	.align		8
        /*0090*/ 	.dword	_ZN34_INTERNAL_71c9f12f_4_k_cu_74fc3ac04cuda3std6ranges3__45__cpo6cbeginE
	.align		8
        /*0098*/ 	.dword	_ZN34_INTERNAL_71c9f12f_4_k_cu_74fc3ac04cuda3std6ranges3__45__cpo4cendE
	.align		8
        /*00a0*/ 	.dword	_ZN34_INTERNAL_71c9f12f_4_k_cu_74fc3ac04cuda3std6ranges3__45__cpo7advanceE
	.align		8
        /*00a8*/ 	.dword	_ZN34_INTERNAL_71c9f12f_4_k_cu_74fc3ac04cuda3std6ranges3__45__cpo9iter_swapE
	.align		8
        /*00b0*/ 	.dword	_ZN34_INTERNAL_71c9f12f_4_k_cu_74fc3ac04cuda3std6ranges3__45__cpo4nextE
	.align		8
        /*00b8*/ 	.dword	_ZN34_INTERNAL_71c9f12f_4_k_cu_74fc3ac04cuda3std6ranges3__45__cpo4prevE
	.align		8
        /*00c0*/ 	.dword	_ZN34_INTERNAL_71c9f12f_4_k_cu_74fc3ac04cuda3std6ranges3__45__cpo4dataE
	.align		8
        /*00c8*/ 	.dword	_ZN34_INTERNAL_71c9f12f_4_k_cu_74fc3ac04cuda3std6ranges3__45__cpo5cdataE
	.align		8
        /*00d0*/ 	.dword	_ZN34_INTERNAL_71c9f12f_4_k_cu_74fc3ac04cuda3std6ranges3__45__cpo4sizeE
	.align		8
        /*00d8*/ 	.dword	_ZN34_INTERNAL_71c9f12f_4_k_cu_74fc3ac04cuda3std6ranges3__45__cpo5ssizeE
	.align		8
        /*00e0*/ 	.dword	_ZN34_INTERNAL_71c9f12f_4_k_cu_74fc3ac04cuda3std6ranges3__45__cpo8distanceE
	.align		8
        /*00e8*/ 	.dword	_ZN34_INTERNAL_71c9f12f_4_k_cu_74fc3ac06thrust24THRUST_300001_SM_1000_NS8cuda_cub3parE
	.align		8
        /*00f0*/ 	.dword	_ZN34_INTERNAL_71c9f12f_4_k_cu_74fc3ac06thrust24THRUST_300001_SM_1000_NS8cuda_cub10par_nosyncE
	.align		8
        /*00f8*/ 	.dword	_ZN34_INTERNAL_71c9f12f_4_k_cu_74fc3ac06thrust24THRUST_300001_SM_1000_NS6system6detail10sequential3seqE
	.align		8
        /*0100*/ 	.dword	_ZN34_INTERNAL_71c9f12f_4_k_cu_74fc3ac06thrust24THRUST_300001_SM_1000_NS12placeholders2_1E
	.align		8
        /*0108*/ 	.dword	_ZN34_INTERNAL_71c9f12f_4_k_cu_74fc3ac06thrust24THRUST_300001_SM_1000_NS12placeholders2_2E
	.align		8
        /*0110*/ 	.dword	_ZN34_INTERNAL_71c9f12f_4_k_cu_74fc3ac06thrust24THRUST_300001_SM_1000_NS12placeholders2_3E
	.align		8
        /*0118*/ 	.dword	_ZN34_INTERNAL_71c9f12f_4_k_cu_74fc3ac06thrust24THRUST_300001_SM_1000_NS12placeholders2_4E
	.align		8
        /*0120*/ 	.dword	_ZN34_INTERNAL_71c9f12f_4_k_cu_74fc3ac06thrust24THRUST_300001_SM_1000_NS12placeholders2_5E
	.align		8
        /*0128*/ 	.dword	_ZN34_INTERNAL_71c9f12f_4_k_cu_74fc3ac06thrust24THRUST_300001_SM_1000_NS12placeholders2_6E
	.align		8
        /*0130*/ 	.dword	_ZN34_INTERNAL_71c9f12f_4_k_cu_74fc3ac06thrust24THRUST_300001_SM_1000_NS12placeholders2_7E
	.align		8
        /*0138*/ 	.dword	_ZN34_INTERNAL_71c9f12f_4_k_cu_74fc3ac06thrust24THRUST_300001_SM_1000_NS12placeholders2_8E
	.align		8
        /*0140*/ 	.dword	_ZN34_INTERNAL_71c9f12f_4_k_cu_74fc3ac06thrust24THRUST_300001_SM_1000_NS12placeholders2_9E
	.align		8
        /*0148*/ 	.dword	_ZN34_INTERNAL_71c9f12f_4_k_cu_74fc3ac06thrust24THRUST_300001_SM_1000_NS12placeholders3_10E
	.align		8
        /*0150*/ 	.dword	_ZN34_INTERNAL_71c9f12f_4_k_cu_74fc3ac06thrust24THRUST_300001_SM_1000_NS3seqE


//--------------------- .text._ZN3cub18CUB_300001_SM_10006detail8for_each13static_kernelINS2_12policy_hub_t12policy_500_tEmN6thrust24THRUST_300001_SM_1000_NS8cuda_cub20__uninitialized_fill7functorINS7_10device_ptrIiEEiEEEEvT0_T1_ --------------------------
	.section	.text._ZN3cub18CUB_300001_SM_10006detail8for_each13static_kernelINS2_12policy_hub_t12policy_500_tEmN6thrust24THRUST_300001_SM_1000_NS8cuda_cub20__uninitialized_fill7functorINS7_10device_ptrIiEEiEEEEvT0_T1_,"ax",@progbits
	.align	128
        .global         _ZN3cub18CUB_300001_SM_10006detail8for_each13static_kernelINS2_12policy_hub_t12policy_500_tEmN6thrust24THRUST_300001_SM_1000_NS8cuda_cub20__uninitialized_fill7functorINS7_10device_ptrIiEEiEEEEvT0_T1_
        .type           _ZN3cub18CUB_300001_SM_10006detail8for_each13static_kernelINS2_12policy_hub_t12policy_500_tEmN6thrust24THRUST_300001_SM_1000_NS8cuda_cub20__uninitialized_fill7functorINS7_10device_ptrIiEEiEEEEvT0_T1_,@function
        .size           _ZN3cub18CUB_300001_SM_10006detail8for_each13static_kernelINS2_12policy_hub_t12policy_500_tEmN6thrust24THRUST_300001_SM_1000_NS8cuda_cub20__uninitialized_fill7functorINS7_10device_ptrIiEEiEEEEvT0_T1_,(.L_x_4 - _ZN3cub18CUB_300001_SM_10006detail8for_each13static_kernelINS2_12policy_hub_t12policy_500_tEmN6thrust24THRUST_300001_SM_1000_NS8cuda_cub20__uninitialized_fill7functorINS7_10device_ptrIiEEiEEEEvT0_T1_)
        .other          _ZN3cub18CUB_300001_SM_10006detail8for_each13static_kernelINS2_12policy_hub_t12policy_500_tEmN6thrust24THRUST_300001_SM_1000_NS8cuda_cub20__uninitialized_fill7functorINS7_10device_ptrIiEEiEEEEvT0_T1_,@"STO_CUDA_ENTRY STV_DEFAULT"
_ZN3cub18CUB_300001_SM_10006detail8for_each13static_kernelINS2_12policy_hub_t12policy_500_tEmN6thrust24THRUST_300001_SM_1000_NS8cuda_cub20__uninitialized_fill7functorINS7_10device_ptrIiEEiEEEEvT0_T1_:
.text._ZN3cub18CUB_300001_SM_10006detail8for_each13static_kernelINS2_12policy_hub_t12policy_500_tEmN6thrust24THRUST_300001_SM_1000_NS8cuda_cub20__uninitialized_fill7functorINS7_10device_ptrIiEEiEEEEvT0_T1_:
[----:B------:R-:W-:Y:S08]  /*0000*/  LDC R1, c[0x0][0x37c] ;  /* 0x0000df00ff017b82 */ /* 0x000ff00000000800 */
[----:B------:R-:W0:Y:S01]  /*0010*/  S2UR UR4, SR_CTAID.X ;  /* 0x00000000000479c3 */ /* 0x000e220000002500 */
[----:B------:R-:W1:Y:S01]  /*0020*/  LDCU.64 UR6, c[0x0][0x380] ;  /* 0x00007000ff0677ac */ /* 0x000e620008000a00 */
[----:B------:R-:W2:Y:S01]  /*0030*/  LDCU.64 UR8, c[0x0][0x358] ;  /* 0x00006b00ff0877ac */ /* 0x000ea20008000a00 */
[----:B0-----:R-:W-:-:S04]  /*0040*/  UIMAD.WIDE.U32 UR4, UR4, 0x200, URZ ;  /* 0x00000200040478a5 */ /* 0x001fc8000f8e00ff */
[----:B-1----:R-:W-:-:S04]  /*0050*/  UIADD3 UR6, UP0, UPT, -UR4, UR6, URZ ;  /* 0x0000000604067290 */ /* 0x002fc8000ff1e1ff */
[----:B------:R-:W-:Y:S02]  /*0060*/  UIADD3.X UR7, UPT, UPT, ~UR5, UR7, URZ, UP0, !UPT ;  /* 0x0000000705077290 */ /* 0x000fe400087fe5ff */
[----:B------:R-:W-:-:S04]  /*0070*/  UISETP.GE.U32.AND UP0, UPT, UR6, 0x200, UPT ;  /* 0x000002000600788c */ /* 0x000fc8000bf06070 */
[----:B------:R-:W-:-:S09]  /*0080*/  UISETP.GE.U32.AND.EX UP0, UPT, UR7, URZ, UPT, UP0 ;  /* 0x000000ff0700728c */ /* 0x000fd2000bf06100 */
[----:B--2---:R-:W-:Y:S05]  /*0090*/  BRA.U !UP0, `(.L_x_0) ;  /* 0x0000000108287547 */ /* 0x004fea000b800000 */
[----:B------:R-:W0:Y:S01]  /*00a0*/  S2R R0, SR_TID.X ;  /* 0x0000000000007919 */ /* 0x000e220000002100 */
[----:B------:R-:W1:Y:S01]  /*00b0*/  LDCU.64 UR6, c[0x0][0x388] ;  /* 0x00007100ff0677ac */ /* 0x000e620008000a00 */
[----:B------:R-:W2:Y:S01]  /*00c0*/  LDC R5, c[0x0][0x390] ;  /* 0x0000e400ff057b82 */ /* 0x000ea20000000800 */
[----:B0-----:R-:W-:-:S05]  /*00d0*/  IADD3 R0, P0, PT, R0, UR4, RZ ;  /* 0x0000000400007c10 */ /* 0x001fca000ff1e0ff */
[----:B------:R-:W-:Y:S01]  /*00e0*/  IMAD.X R3, RZ, RZ, UR5, P0 ;  /* 0x00000005ff037e24 */ /* 0x000fe200080e06ff */
[----:B-1----:R-:W-:-:S04]  /*00f0*/  LEA R2, P0, R0, UR6, 0x2 ;  /* 0x0000000600027c11 */ /* 0x002fc8000f8010ff */
[----:B------:R-:W-:-:S05]  /*0100*/  LEA.HI.X R3, R0, UR7, R3, 0x2, P0 ;  /* 0x0000000700037c11 */ /* 0x000fca00080f1403 */
[----:B--2---:R-:W-:Y:S04]  /*0110*/  STG.E desc[UR8][R2.64], R5 ;  /* 0x0000000502007986 */ /* 0x004fe8000c101908 */
[----:B------:R-:W-:Y:S01]  /*0120*/  STG.E desc[UR8][R2.64+0x400], R5 ;  /* 0x0004000502007986 */ /* 0x000fe2000c101908 */
[----:B------:R-:W-:Y:S05]  /*0130*/  EXIT ;  /* 0x000000000000794d */ /* 0x000fea0003800000 */
.L_x_0:
[----:B------:R-:W0:Y:S01]  /*0140*/  S2R R0, SR_TID.X ;  /* 0x0000000000007919 */ /* 0x000e220000002100 */
[----:B------:R-:W-:Y:S01]  /*0150*/  IMAD.U32 R2, RZ, RZ, UR7 ;  /* 0x00000007ff027e24 */ /* 0x000fe2000f8e00ff */
[----:B------:R-:W1:Y:S01]  /*0160*/  LDCU.64 UR10, c[0x0][0x388] ;  /* 0x00007100ff0a77ac */ /* 0x000e620008000a00 */
[----:B------:R-:W-:Y:S01]  /*0170*/  IMAD.U32 R4, RZ, RZ, UR7 ;  /* 0x00000007ff047e24 */ /* 0x000fe2000f8e00ff */
[----:B0-----:R-:W-:-:S04]  /*0180*/  ISETP.LT.U32.AND P0, PT, R0, UR6, PT ;  /* 0x0000000600007c0c */ /* 0x001fc8000bf01070 */
[----:B------:R-:W-:Y:S01]  /*0190*/  ISETP.GT.U32.AND.EX P0, PT, R2, RZ, PT, P0 ;  /* 0x000000ff0200720c */ /* 0x000fe20003f04100 */
[C---:B------:R-:W-:Y:S01]  /*01a0*/  VIADD R2, R0.reuse, 0x100 ;  /* 0x0000010000027836 */ /* 0x040fe20000000000 */
[----:B------:R-:W-:-:S04]  /*01b0*/  IADD3 R0, P2, PT, R0, UR4, RZ ;  /* 0x0000000400007c10 */ /* 0x000fc8000ff5e0ff */
[----:B------:R-:W-:Y:S01]  /*01c0*/  ISETP.LT.U32.AND P1, PT, R2, UR6, PT ;  /* 0x0000000602007c0c */ /* 0x000fe2000bf21070 */
[----:B------:R-:W-:Y:S01]  /*01d0*/  IMAD.X R3, RZ, RZ, UR5, P2 ;  /* 0x00000005ff037e24 */ /* 0x000fe200090e06ff */
[----:B-1----:R-:W-:Y:S02]  /*01e0*/  LEA R2, P2, R0, UR10, 0x2 ;  /* 0x0000000a00027c11 */ /* 0x002fe4000f8410ff */
[----:B------:R-:W-:Y:S02]  /*01f0*/  ISETP.GT.U32.AND.EX P1, PT, R4, RZ, PT, P1 ;  /* 0x000000ff0400720c */ /* 0x000fe40003f24110 */
[----:B------:R-:W-:Y:S01]  /*0200*/  LEA.HI.X R3, R0, UR11, R3, 0x2, P2 ;  /* 0x0000000b00037c11 */ /* 0x000fe200090f1403 */
[----:B------:R-:W0:Y:S04]  /*0210*/  @P0 LDC R5, c[0x0][0x390] ;  /* 0x0000e400ff050b82 */ /* 0x000e280000000800 */
[----:B0-----:R0:W-:Y:S06]  /*0220*/  @P0 STG.E desc[UR8][R2.64], R5 ;  /* 0x0000000502000986 */ /* 0x0011ec000c101908 */
[----:B------:R-:W-:Y:S05]  /*0230*/  @!P1 EXIT ;  /* 0x000000000000994d */ /* 0x000fea0003800000 */
[----:B0-----:R-:W0:Y:S02]  /*0240*/  LDC R5, c[0x0][0x390] ;  /* 0x0000e400ff057b82 */ /* 0x001e240000000800 */
[----:B0-----:R-:W-:Y:S01]  /*0250*/  STG.E desc[UR8][R2.64+0x400], R5 ;  /* 0x0004000502007986 */ /* 0x001fe2000c101908 */
[----:B------:R-:W-:Y:S05]  /*0260*/  EXIT ;  /* 0x000000000000794d */ /* 0x000fea0003800000 */
.L_x_1:
[----:B------:R-:W-:-:S00]  /*0270*/  BRA `(.L_x_1) ;  /* 0xfffffffc00fc7947 */ /* 0x000fc0000383ffff */
[----:B------:R-:W-:-:S00]  /*0280*/  NOP ;  /* 0x0000000000007918 */ /* 0x000fc00000000000 */
[----:B------:R-:W-:-:S00]  /*0290*/  NOP ;  /* 0x0000000000007918 */ /* 0x000fc00000000000 */
[----:B------:R-:W-:-:S00]  /*02a0*/  NOP ;  /* 0x0000000000007918 */ /* 0x000fc00000000000 */
[----:B------:R-:W-:-:S00]  /*02b0*/  NOP ;  /* 0x0000000000007918 */ /* 0x000fc00000000000 */
[----:B------:R-:W-:-:S00]  /*02c0*/  NOP ;  /* 0x0000000000007918 */ /* 0x000fc00000000000 */
[----:B------:R-:W-:-:S00]  /*02d0*/  NOP ;  /* 0x0000000000007918 */ /* 0x000fc00000000000 */
[----:B------:R-:W-:-:S00]  /*02e0*/  NOP ;  /* 0x0000000000007918 */ /* 0x000fc00000000000 */
[----:B------:R-:W-:-:S00]  /*02f0*/  NOP ;  /* 0x0000000000007918 */ /* 0x000fc00000000000 */
.L_x_4:


//--------------------- .text._ZN3cub18CUB_300001_SM_10006detail11EmptyKernelIvEEvv --------------------------
	.section	.text._ZN3cub18CUB_300001_SM_10006detail11EmptyKernelIvEEvv,"ax",@progbits
	.align	128
        .global         _ZN3cub18CUB_300001_SM_10006detail11EmptyKernelIvEEvv
        .type           _ZN3cub18CUB_300001_SM_10006detail11EmptyKernelIvEEvv,@function
        .size           _ZN3cub18CUB_300001_SM_10006detail11EmptyKernelIvEEvv,(.L_x_5 - _ZN3cub18CUB_300001_SM_10006detail11EmptyKernelIvEEvv)
        .other          _ZN3cub18CUB_300001_SM_10006detail11EmptyKernelIvEEvv,@"STO_CUDA_ENTRY STV_DEFAULT"
_ZN3cub18CUB_300001_SM_10006detail11EmptyKernelIvEEvv:
.text._ZN3cub18CUB_300001_SM_10006detail11EmptyKernelIvEEvv:
[----:B------:R-:W-:Y:S01]  /*0000*/  LDC R1, c[0x0][0x37c] ;  /* 0x0000df00ff017b82 */ /* 0x000fe20000000800 */
[----:B------:R-:W-:Y:S05]  /*0010*/  EXIT ;  /* 0x000000000000794d */ /* 0x000fea0003800000 */
.L_x_2:
        /* <DEDUP_REMOVED lines=14> */
.L_x_5:


//--------------------- .text._Z8myKerneliPi      --------------------------
	.section	.text._Z8myKerneliPi,"ax",@progbits
	.align	128
        .global         _Z8myKerneliPi
        .type           _Z8myKerneliPi,@function
        .size           _Z8myKerneliPi,(.L_x_6 - _Z8myKerneliPi)
        .other          _Z8myKerneliPi,@"STO_CUDA_ENTRY STV_DEFAULT"
_Z8myKerneliPi:
.text._Z8myKerneliPi:
[----:B------:R-:W-:Y:S01]  /*0000*/  LDC R1, c[0x0][0x37c] ;  /* 0x0000df00ff017b82 */ /* 0x000fe20000000800 */
[----:B------:R-:W-:Y:S05]  /*0010*/  EXIT ;  /* 0x000000000000794d */ /* 0x000fea0003800000 */
.L_x_3:
        /* <DEDUP_REMOVED lines=14> */
.L_x_6:


//--------------------- .nv.shared.reserved.0     --------------------------
	.section	.nv.shared.reserved.0,"aw",@nobits
	.weak		__nv_reservedSMEM_offset_0_alias
	.size		__nv_reservedSMEM_offset_0_alias, 0, 64
	.other		__nv_reservedSMEM_offset_0_alias,@"STO_CUDA_RESERVED_SHARED STV_DEFAULT"
__nv_reservedSMEM_offset_0_alias:
	.zero		0
	.zero		64


//--------------------- .nv.global                --------------------------
	.section	.nv.global,"aw",@nobits
.nv.global:
	.type		_ZN34_INTERNAL_71c9f12f_4_k_cu_74fc3ac06thrust24THRUST_300001_SM_1000_NS3seqE,@object
	.size		_ZN34_INTERNAL_71c9f12f_4_k_cu_74fc3ac06thrust24THRUST_300001_SM_1000_NS3seqE,(_ZN34_INTERNAL_71c9f12f_4_k_cu_74fc3ac04cuda3std3__48in_placeE - _ZN34_INTERNAL_71c9f12f_4_k_cu_74fc3ac06thrust24THRUST_300001_SM_1000_NS3seqE)
_ZN34_INTERNAL_71c9f12f_4_k_cu_74fc3ac06thrust24THRUST_300001_SM_1000_NS3seqE:
	.zero		1
	.type		_ZN34_INTERNAL_71c9f12f_4_k_cu_74fc3ac04cuda3std3__48in_placeE,@object
	.size		_ZN34_INTERNAL_71c9f12f_4_k_cu_74fc3ac04cuda3std3__48in_placeE,(_ZN34_INTERNAL_71c9f12f_4_k_cu_74fc3ac04cuda3std6ranges3__45__cpo4sizeE - _ZN34_INTERNAL_71c9f12f_4_k_cu_74fc3ac04cuda3std3__48in_placeE)
_ZN34_INTERNAL_71c9f12f_4_k_cu_74fc3ac04cuda3std3__48in_placeE:
	.zero		1
	.type		_ZN34_INTERNAL_71c9f12f_4_k_cu_74fc3ac04cuda3std6ranges3__45__cpo4sizeE,@object
	.size		_ZN34_INTERNAL_71c9f12f_4_k_cu_74fc3ac04cuda3std6ranges3__45__cpo4sizeE,(_ZN34_INTERNAL_71c9f12f_4_k_cu_74fc3ac06thrust24THRUST_300001_SM_1000_NS12placeholders2_3E - _ZN34_INTERNAL_71c9f12f_4_k_cu_74fc3ac04cuda3std6ranges3__45__cpo4sizeE)
_ZN34_INTERNAL_71c9f12f_4_k_cu_74fc3ac04cuda3std6ranges3__45__cpo4sizeE:
	.zero		1
	.type		_ZN34_INTERNAL_71c9f12f_4_k_cu_74fc3ac06thrust24THRUST_300001_SM_1000_NS12placeholders2_3E,@object
	.size		_ZN34_INTERNAL_71c9f12f_4_k_cu_74fc3ac06thrust24THRUST_300001_SM_1000_NS12placeholders2_3E,(_ZN34_INTERNAL_71c9f12f_4_k_cu_74fc3ac04cuda3std3__45__cpo6cbeginE - _ZN34_INTERNAL_71c9f12f_4_k_cu_74fc3ac06thrust24THRUST_300001_SM_1000_NS12placeholders2_3E)
_ZN34_INTERNAL_71c9f12f_4_k_cu_74fc3ac06thrust24THRUST_300001_SM_1000_NS12placeholders2_3E:
	.zero		1
	.type		_ZN34_INTERNAL_71c9f12f_4_k_cu_74fc3ac04cuda3std3__45__cpo6cbeginE,@object
	.size		_ZN34_INTERNAL_71c9f12f_4_k_cu_74fc3ac04cuda3std3__45__cpo6cbeginE,(_ZN34_INTERNAL_71c9f12f_4_k_cu_74fc3ac04cuda3std6ranges3__45__cpo6cbeginE - _ZN34_INTERNAL_71c9f12f_4_k_cu_74fc3ac04cuda3std3__45__cpo6cbeginE)
_ZN34_INTERNAL_71c9f12f_4_k_cu_74fc3ac04cuda3std3__45__cpo6cbeginE:
	.zero		1
	.type		_ZN34_INTERNAL_71c9f12f_4_k_cu_74fc3ac04cuda3std6ranges3__45__cpo6cbeginE,@object
	.size		_ZN34_INTERNAL_71c9f12f_4_k_cu_74fc3ac04cuda3std6ranges3__45__cpo6cbeginE,(_ZN34_INTERNAL_71c9f12f_4_k_cu_74fc3ac06thrust24THRUST_300001_SM_1000_NS12placeholders2_7E - _ZN34_INTERNAL_71c9f12f_4_k_cu_74fc3ac04cuda3std6ranges3__45__cpo6cbeginE)
_ZN34_INTERNAL_71c9f12f_4_k_cu_74fc3ac04cuda3std6ranges3__45__cpo6cbeginE:
	.zero		1
	.type		_ZN34_INTERNAL_71c9f12f_4_k_cu_74fc3ac06thrust24THRUST_300001_SM_1000_NS12placeholders2_7E,@object
	.size		_ZN34_INTERNAL_71c9f12f_4_k_cu_74fc3ac06thrust24THRUST_300001_SM_1000_NS12placeholders2_7E,(_ZN34_INTERNAL_71c9f12f_4_k_cu_74fc3ac04cuda3std3__45__cpo7crbeginE - _ZN34_INTERNAL_71c9f12f_4_k_cu_74fc3ac06thrust24THRUST_300001_SM_1000_NS12placeholders2_7E)
_ZN34_INTERNAL_71c9f12f_4_k_cu_74fc3ac06thrust24THRUST_300001_SM_1000_NS12placeholders2_7E:
	.zero		1
	.type		_ZN34_INTERNAL_71c9f12f_4_k_cu_74fc3ac04cuda3std3__45__cpo7crbeginE,@object
	.size		_ZN34_INTERNAL_71c9f12f_4_k_cu_74fc3ac04cuda3std3__45__cpo7crbeginE,(_ZN34_INTERNAL_71c9f12f_4_k_cu_74fc3ac04cuda3std6ranges3__45__cpo4nextE - _ZN34_INTERNAL_71c9f12f_4_k_cu_74fc3ac04cuda3std3__45__cpo7crbeginE)
_ZN34_INTERNAL_71c9f12f_4_k_cu_74fc3ac04cuda3std3__45__cpo7crbeginE:
	.zero		1
	.type		_ZN34_INTERNAL_71c9f12f_4_k_cu_74fc3ac04cuda3std6ranges3__45__cpo4nextE,@object
	.size		_ZN34_INTERNAL_71c9f12f_4_k_cu_74fc3ac04cuda3std6ranges3__45__cpo4nextE,(_ZN34_INTERNAL_71c9f12f_4_k_cu_74fc3ac04cuda3std6ranges3__45__cpo4swapE - _ZN34_INTERNAL_71c9f12f_4_k_cu_74fc3ac04cuda3std6ranges3__45__cpo4nextE)
_ZN34_INTERNAL_71c9f12f_4_k_cu_74fc3ac04cuda3std6ranges3__45__cpo4nextE:
	.zero		1
	.type		_ZN34_INTERNAL_71c9f12f_4_k_cu_74fc3ac04cuda3std6ranges3__45__cpo4swapE,@object
	.size		_ZN34_INTERNAL_71c9f12f_4_k_cu_74fc3ac04cuda3std6ranges3__45__cpo4swapE,(_ZN34_INTERNAL_71c9f12f_4_k_cu_74fc3ac06thrust24THRUST_300001_SM_1000_NS8cuda_cub10par_nosyncE - _ZN34_INTERNAL_71c9f12f_4_k_cu_74fc3ac04cuda3std6ranges3__45__cpo4swapE)
_ZN34_INTERNAL_71c9f12f_4_k_cu_74fc3ac04cuda3std6ranges3__45__cpo4swapE:
	.zero		1
	.type		_ZN34_INTERNAL_71c9f12f_4_k_cu_74fc3ac06thrust24THRUST_300001_SM_1000_NS8cuda_cub10par_nosyncE,@object
	.size		_ZN34_INTERNAL_71c9f12f_4_k_cu_74fc3ac06thrust24THRUST_300001_SM_1000_NS8cuda_cub10par_nosyncE,(_ZN34_INTERNAL_71c9f12f_4_k_cu_74fc3ac06thrust24THRUST_300001_SM_1000_NS12placeholders2_9E - _ZN34_INTERNAL_71c9f12f_4_k_cu_74fc3ac06thrust24THRUST_300001_SM_1000_NS8cuda_cub10par_nosyncE)
_ZN34_INTERNAL_71c9f12f_4_k_cu_74fc3ac06thrust24THRUST_300001_SM_1000_NS8cuda_cub10par_nosyncE:
	.zero		1
	.type		_ZN34_INTERNAL_71c9f12f_4_k_cu_74fc3ac06thrust24THRUST_300001_SM_1000_NS12placeholders2_9E,@object
	.size		_ZN34_INTERNAL_71c9f12f_4_k_cu_74fc3ac06thrust24THRUST_300001_SM_1000_NS12placeholders2_9E,(_ZN34_INTERNAL_71c9f12f_4_k_cu_74fc3ac04cuda3std3__436_GLOBAL__N__71c9f12f_4_k_cu_74fc3ac06ignoreE - _ZN34_INTERNAL_71c9f12f_4_k_cu_74fc3ac06thrust24THRUST_300001_SM_1000_NS12placeholders2_9E)
_ZN34_INTERNAL_71c9f12f_4_k_cu_74fc3ac06thrust24THRUST_300001_SM_1000_NS12placeholders2_9E:
	.zero		1
	.type		_ZN34_INTERNAL_71c9f12f_4_k_cu_74fc3ac04cuda3std3__436_GLOBAL__N__71c9f12f_4_k_cu_74fc3ac06ignoreE,@object
	.size		_ZN34_INTERNAL_71c9f12f_4_k_cu_74fc3ac04cuda3std3__436_GLOBAL__N__71c9f12f_4_k_cu_74fc3ac06ignoreE,(_ZN34_INTERNAL_71c9f12f_4_k_cu_74fc3ac04cuda3std6ranges3__45__cpo4dataE - _ZN34_INTERNAL_71c9f12f_4_k_cu_74fc3ac04cuda3std3__436_GLOBAL__N__71c9f12f_4_k_cu_74fc3ac06ignoreE)
_ZN34_INTERNAL_71c9f12f_4_k_cu_74fc3ac04cuda3std3__436_GLOBAL__N__71c9f12f_4_k_cu_74fc3ac06ignoreE:
	.zero		1
	.type		_ZN34_INTERNAL_71c9f12f_4_k_cu_74fc3ac04cuda3std6ranges3__45__cpo4dataE,@object
	.size		_ZN34_INTERNAL_71c9f12f_4_k_cu_74fc3ac04cuda3std6ranges3__45__cpo4dataE,(_ZN34_INTERNAL_71c9f12f_4_k_cu_74fc3ac06thrust24THRUST_300001_SM_1000_NS12placeholders2_1E - _ZN34_INTERNAL_71c9f12f_4_k_cu_74fc3ac04cuda3std6ranges3__45__cpo4dataE)
_ZN34_INTERNAL_71c9f12f_4_k_cu_74fc3ac04cuda3std6ranges3__45__cpo4dataE:
	.zero		1
	.type		_ZN34_INTERNAL_71c9f12f_4_k_cu_74fc3ac06thrust24THRUST_300001_SM_1000_NS12placeholders2_1E,@object
	.size		_ZN34_INTERNAL_71c9f12f_4_k_cu_74fc3ac06thrust24THRUST_300001_SM_1000_NS12placeholders2_1E,(_ZN34_INTERNAL_71c9f12f_4_k_cu_74fc3ac04cuda3std3__45__cpo5beginE - _ZN34_INTERNAL_71c9f12f_4_k_cu_74fc3ac06thrust24THRUST_300001_SM_1000_NS12placeholders2_1E)
_ZN34_INTERNAL_71c9f12f_4_k_cu_74fc3ac06thrust24THRUST_300001_SM_1000_NS12placeholders2_1E:
	.zero		1
	.type		_ZN34_INTERNAL_71c9f12f_4_k_cu_74fc3ac04cuda3std3__45__cpo5beginE,@object
	.size		_ZN34_INTERNAL_71c9f12f_4_k_cu_74fc3ac04cuda3std3__45__cpo5beginE,(_ZN34_INTERNAL_71c9f12f_4_k_cu_74fc3ac04cuda3std6ranges3__45__cpo5beginE - _ZN34_INTERNAL_71c9f12f_4_k_cu_74fc3ac04cuda3std3__45__cpo5beginE)
_ZN34_INTERNAL_71c9f12f_4_k_cu_74fc3ac04cuda3std3__45__cpo5beginE:
	.zero		1
	.type		_ZN34_INTERNAL_71c9f12f_4_k_cu_74fc3ac04cuda3std6ranges3__45__cpo5beginE,@object
	.size		_ZN34_INTERNAL_71c9f12f_4_k_cu_74fc3ac04cuda3std6ranges3__45__cpo5beginE,(_ZN34_INTERNAL_71c9f12f_4_k_cu_74fc3ac06thrust24THRUST_300001_SM_1000_NS12placeholders2_5E - _ZN34_INTERNAL_71c9f12f_4_k_cu_74fc3ac04cuda3std6ranges3__45__cpo5beginE)
_ZN34_INTERNAL_71c9f12f_4_k_cu_74fc3ac04cuda3std6ranges3__45__cpo5beginE:
	.zero		1
	.type		_ZN34_INTERNAL_71c9f12f_4_k_cu_74fc3ac06thrust24THRUST_300001_SM_1000_NS12placeholders2_5E,@object
	.size		_ZN34_INTERNAL_71c9f12f_4_k_cu_74fc3ac06thrust24THRUST_300001_SM_1000_NS12placeholders2_5E,(_ZN34_INTERNAL_71c9f12f_4_k_cu_74fc3ac04cuda3std3__45__cpo6rbeginE - _ZN34_INTERNAL_71c9f12f_4_k_cu_74fc3ac06thrust24THRUST_300001_SM_1000_NS12placeholders2_5E)
_ZN34_INTERNAL_71c9f12f_4_k_cu_74fc3ac06thrust24THRUST_300001_SM_1000_NS12placeholders2_5E:
	.zero		1
	.type		_ZN34_INTERNAL_71c9f12f_4_k_cu_74fc3ac04cuda3std3__45__cpo6rbeginE,@object
	.size		_ZN34_INTERNAL_71c9f12f_4_k_cu_74fc3ac04cuda3std3__45__cpo6rbeginE,(_ZN34_INTERNAL_71c9f12f_4_k_cu_74fc3ac04cuda3std6ranges3__45__cpo7advanceE - _ZN34_INTERNAL_71c9f12f_4_k_cu_74fc3ac04cuda3std3__45__cpo6rbeginE)
_ZN34_INTERNAL_71c9f12f_4_k_cu_74fc3ac04cuda3std3__45__cpo6rbeginE:
	.zero		1
	.type		_ZN34_INTERNAL_71c9f12f_4_k_cu_74fc3ac04cuda3std6ranges3__45__cpo7advanceE,@object
	.size		_ZN34_INTERNAL_71c9f12f_4_k_cu_74fc3ac04cuda3std6ranges3__45__cpo7advanceE,(_ZN34_INTERNAL_71c9f12f_4_k_cu_74fc3ac04cuda3std3__47nulloptE - _ZN34_INTERNAL_71c9f12f_4_k_cu_74fc3ac04cuda3std6ranges3__45__cpo7advanceE)
_ZN34_INTERNAL_71c9f12f_4_k_cu_74fc3ac04cuda3std6ranges3__45__cpo7advanceE:
	.zero		1
	.type		_ZN34_INTERNAL_71c9f12f_4_k_cu_74fc3ac04cuda3std3__47nulloptE,@object
	.size		_ZN34_INTERNAL_71c9f12f_4_k_cu_74fc3ac04cuda3std3__47nulloptE,(_ZN34_INTERNAL_71c9f12f_4_k_cu_74fc3ac04cuda3std6ranges3__45__cpo8distanceE - _ZN34_INTERNAL_71c9f12f_4_k_cu_74fc3ac04cuda3std3__47nulloptE)
_ZN34_INTERNAL_71c9f12f_4_k_cu_74fc3ac04cuda3std3__47nulloptE:
	.zero		1
	.type		_ZN34_INTERNAL_71c9f12f_4_k_cu_74fc3ac04cuda3std6ranges3__45__cpo8distanceE,@object
	.size		_ZN34_INTERNAL_71c9f12f_4_k_cu_74fc3ac04cuda3std6ranges3__45__cpo8distanceE,(_ZN34_INTERNAL_71c9f12f_4_k_cu_74fc3ac06thrust24THRUST_300001_SM_1000_NS12placeholders3_10E - _ZN34_INTERNAL_71c9f12f_4_k_cu_74fc3ac04cuda3std6ranges3__45__cpo8distanceE)
_ZN34_INTERNAL_71c9f12f_4_k_cu_74fc3ac04cuda3std6ranges3__45__cpo8distanceE:
	.zero		1
	.type		_ZN34_INTERNAL_71c9f12f_4_k_cu_74fc3ac06thrust24THRUST_300001_SM_1000_NS12placeholders3_10E,@object
	.size		_ZN34_INTERNAL_71c9f12f_4_k_cu_74fc3ac06thrust24THRUST_300001_SM_1000_NS12placeholders3_10E,(_ZN34_INTERNAL_71c9f12f_4_k_cu_74fc3ac04cuda3std3__419piecewise_constructE - _ZN34_INTERNAL_71c9f12f_4_k_cu_74fc3ac06thrust24THRUST_300001_SM_1000_NS12placeholders3_10E)
_ZN34_INTERNAL_71c9f12f_4_k_cu_74fc3ac06thrust24THRUST_300001_SM_1000_NS12placeholders3_10E:
	.zero		1
	.type		_ZN34_INTERNAL_71c9f12f_4_k_cu_74fc3ac04cuda3std3__419piecewise_constructE,@object
	.size		_ZN34_INTERNAL_71c9f12f_4_k_cu_74fc3ac04cuda3std3__419piecewise_constructE,(_ZN34_INTERNAL_71c9f12f_4_k_cu_74fc3ac04cuda3std6ranges3__45__cpo5cdataE - _ZN34_INTERNAL_71c9f12f_4_k_cu_74fc3ac04cuda3std3__419piecewise_constructE)
_ZN34_INTERNAL_71c9f12f_4_k_cu_74fc3ac04cuda3std3__419piecewise_constructE:
	.zero		1
	.type		_ZN34_INTERNAL_71c9f12f_4_k_cu_74fc3ac04cuda3std6ranges3__45__cpo5cdataE,@object
	.size		_ZN34_INTERNAL_71c9f12f_4_k_cu_74fc3ac04cuda3std6ranges3__45__cpo5cdataE,(_ZN34_INTERNAL_71c9f12f_4_k_cu_74fc3ac06thrust24THRUST_300001_SM_1000_NS12placeholders2_2E - _ZN34_INTERNAL_71c9f12f_4_k_cu_74fc3ac04cuda3std6ranges3__45__cpo5cdataE)
_ZN34_INTERNAL_71c9f12f_4_k_cu_74fc3ac04cuda3std6ranges3__45__cpo5cdataE:
	.zero		1
	.type		_ZN34_INTERNAL_71c9f12f_4_k_cu_74fc3ac06thrust24THRUST_300001_SM_1000_NS12placeholders2_2E,@object
	.size		_ZN34_INTERNAL_71c9f12f_4_k_cu_74fc3ac06thrust24THRUST_300001_SM_1000_NS12placeholders2_2E,(_ZN34_INTERNAL_71c9f12f_4_k_cu_74fc3ac04cuda3std3__45__cpo3endE - _ZN34_INTERNAL_71c9f12f_4_k_cu_74fc3ac06thrust24THRUST_300001_SM_1000_NS12placeholders2_2E)
_ZN34_INTERNAL_71c9f12f_4_k_cu_74fc3ac06thrust24THRUST_300001_SM_1000_NS12placeholders2_2E:
	.zero		1
	.type		_ZN34_INTERNAL_71c9f12f_4_k_cu_74fc3ac04cuda3std3__45__cpo3endE,@object
	.size		_ZN34_INTERNAL_71c9f12f_4_k_cu_74fc3ac04cuda3std3__45__cpo3endE,(_ZN34_INTERNAL_71c9f12f_4_k_cu_74fc3ac04cuda3std6ranges3__45__cpo3endE - _ZN34_INTERNAL_71c9f12f_4_k_cu_74fc3ac04cuda3std3__45__cpo3endE)
_ZN34_INTERNAL_71c9f12f_4_k_cu_74fc3ac04cuda3std3__45__cpo3endE:
	.zero		1
	.type		_ZN34_INTERNAL_71c9f12f_4_k_cu_74fc3ac04cuda3std6ranges3__45__cpo3endE,@object
	.size		_ZN34_INTERNAL_71c9f12f_4_k_cu_74fc3ac04cuda3std6ranges3__45__cpo3endE,(_ZN34_INTERNAL_71c9f12f_4_k_cu_74fc3ac06thrust24THRUST_300001_SM_1000_NS12placeholders2_6E - _ZN34_INTERNAL_71c9f12f_4_k_cu_74fc3ac04cuda3std6ranges3__45__cpo3endE)
_ZN34_INTERNAL_71c9f12f_4_k_cu_74fc3ac04cuda3std6ranges3__45__cpo3endE:
	.zero		1
	.type		_ZN34_INTERNAL_71c9f12f_4_k_cu_74fc3ac06thrust24THRUST_300001_SM_1000_NS12placeholders2_6E,@object
	.size		_ZN34_INTERNAL_71c9f12f_4_k_cu_74fc3ac06thrust24THRUST_300001_SM_1000_NS12placeholders2_6E,(_ZN34_INTERNAL_71c9f12f_4_k_cu_74fc3ac04cuda3std3__45__cpo4rendE - _ZN34_INTERNAL_71c9f12f_4_k_cu_74fc3ac06thrust24THRUST_300001_SM_1000_NS12placeholders2_6E)
_ZN34_INTERNAL_71c9f12f_4_k_cu_74fc3ac06thrust24THRUST_300001_SM_1000_NS12placeholders2_6E:
	.zero		1
	.type		_ZN34_INTERNAL_71c9f12f_4_k_cu_74fc3ac04cuda3std3__45__cpo4rendE,@object
	.size		_ZN34_INTERNAL_71c9f12f_4_k_cu_74fc3ac04cuda3std3__45__cpo4rendE,(_ZN34_INTERNAL_71c9f12f_4_k_cu_74fc3ac04cuda3std6ranges3__45__cpo9iter_swapE - _ZN34_INTERNAL_71c9f12f_4_k_cu_74fc3ac04cuda3std3__45__cpo4rendE)
_ZN34_INTERNAL_71c9f12f_4_k_cu_74fc3ac04cuda3std3__45__cpo4rendE:
	.zero		1
	.type		_ZN34_INTERNAL_71c9f12f_4_k_cu_74fc3ac04cuda3std6ranges3__45__cpo9iter_swapE,@object
	.size		_ZN34_INTERNAL_71c9f12f_4_k_cu_74fc3ac04cuda3std6ranges3__45__cpo9iter_swapE,(_ZN34_INTERNAL_71c9f12f_4_k_cu_74fc3ac04cuda3std3__48unexpectE - _ZN34_INTERNAL_71c9f12f_4_k_cu_74fc3ac04cuda3std6ranges3__45__cpo9iter_swapE)
_ZN34_INTERNAL_71c9f12f_4_k_cu_74fc3ac04cuda3std6ranges3__45__cpo9iter_swapE:
	.zero		1
	.type		_ZN34_INTERNAL_71c9f12f_4_k_cu_74fc3ac04cuda3std3__48unexpectE,@object
	.size		_ZN34_INTERNAL_71c9f12f_4_k_cu_74fc3ac04cuda3std3__48unexpectE,(_ZN34_INTERNAL_71c9f12f_4_k_cu_74fc3ac06thrust24THRUST_300001_SM_1000_NS8cuda_cub3parE - _ZN34_INTERNAL_71c9f12f_4_k_cu_74fc3ac04cuda3std3__48unexpectE)
_ZN34_INTERNAL_71c9f12f_4_k_cu_74fc3ac04cuda3std3__48unexpectE:
	.zero		1
	.type		_ZN34_INTERNAL_71c9f12f_4_k_cu_74fc3ac06thrust24THRUST_300001_SM_1000_NS8cuda_cub3parE,@object
	.size		_ZN34_INTERNAL_71c9f12f_4_k_cu_74fc3ac06thrust24THRUST_300001_SM_1000_NS8cuda_cub3parE,(_ZN34_INTERNAL_71c9f12f_4_k_cu_74fc3ac06thrust24THRUST_300001_SM_1000_NS12placeholders2_4E - _ZN34_INTERNAL_71c9f12f_4_k_cu_74fc3ac06thrust24THRUST_300001_SM_1000_NS8cuda_cub3parE)
_ZN34_INTERNAL_71c9f12f_4_k_cu_74fc3ac06thrust24THRUST_300001_SM_1000_NS8cuda_cub3parE:
	.zero		1
	.type		_ZN34_INTERNAL_71c9f12f_4_k_cu_74fc3ac06thrust24THRUST_300001_SM_1000_NS12placeholders2_4E,@object
	.size		_ZN34_INTERNAL_71c9f12f_4_k_cu_74fc3ac06thrust24THRUST_300001_SM_1000_NS12placeholders2_4E,(_ZN34_INTERNAL_71c9f12f_4_k_cu_74fc3ac04cuda3std3__45__cpo4cendE - _ZN34_INTERNAL_71c9f12f_4_k_cu_74fc3ac06thrust24THRUST_300001_SM_1000_NS12placeholders2_4E)
_ZN34_INTERNAL_71c9f12f_4_k_cu_74fc3ac06thrust24THRUST_300001_SM_1000_NS12placeholders2_4E:
	.zero		1
	.type		_ZN34_INTERNAL_71c9f12f_4_k_cu_74fc3ac04cuda3std3__45__cpo4cendE,@object
	.size		_ZN34_INTERNAL_71c9f12f_4_k_cu_74fc3ac04cuda3std3__45__cpo4cendE,(_ZN34_INTERNAL_71c9f12f_4_k_cu_74fc3ac04cuda3std6ranges3__45__cpo4cendE - _ZN34_INTERNAL_71c9f12f_4_k_cu_74fc3ac04cuda3std3__45__cpo4cendE)
_ZN34_INTERNAL_71c9f12f_4_k_cu_74fc3ac04cuda3std3__45__cpo4cendE:
	.zero		1
	.type		_ZN34_INTERNAL_71c9f12f_4_k_cu_74fc3ac04cuda3std6ranges3__45__cpo4cendE,@object
	.size		_ZN34_INTERNAL_71c9f12f_4_k_cu_74fc3ac04cuda3std6ranges3__45__cpo4cendE,(_ZN34_INTERNAL_71c9f12f_4_k_cu_74fc3ac04cuda3std3__420unreachable_sentinelE - _ZN34_INTERNAL_71c9f12f_4_k_cu_74fc3ac04cuda3std6ranges3__45__cpo4cendE)
_ZN34_INTERNAL_71c9f12f_4_k_cu_74fc3ac04cuda3std6ranges3__45__cpo4cendE:
	.zero		1
	.type		_ZN34_INTERNAL_71c9f12f_4_k_cu_74fc3ac04cuda3std3__420unreachable_sentinelE,@object
	.size		_ZN34_INTERNAL_71c9f12f_4_k_cu_74fc3ac04cuda3std3__420unreachable_sentinelE,(_ZN34_INTERNAL_71c9f12f_4_k_cu_74fc3ac04cuda3std6ranges3__45__cpo5ssizeE - _ZN34_INTERNAL_71c9f12f_4_k_cu_74fc3ac04cuda3std3__420unreachable_sentinelE)
_ZN34_INTERNAL_71c9f12f_4_k_cu_74fc3ac04cuda3std3__420unreachable_sentinelE:
	.zero		1
	.type		_ZN34_INTERNAL_71c9f12f_4_k_cu_74fc3ac04cuda3std6ranges3__45__cpo5ssizeE,@object
	.size		_ZN34_INTERNAL_71c9f12f_4_k_cu_74fc3ac04cuda3std6ranges3__45__cpo5ssizeE,(_ZN34_INTERNAL_71c9f12f_4_k_cu_74fc3ac06thrust24THRUST_300001_SM_1000_NS12placeholders2_8E - _ZN34_INTERNAL_71c9f12f_4_k_cu_74fc3ac04cuda3std6ranges3__45__cpo5ssizeE)
_ZN34_INTERNAL_71c9f12f_4_k_cu_74fc3ac04cuda3std6ranges3__45__cpo5ssizeE:
	.zero		1
	.type		_ZN34_INTERNAL_71c9f12f_4_k_cu_74fc3ac06thrust24THRUST_300001_SM_1000_NS12placeholders2_8E,@object
	.size		_ZN34_INTERNAL_71c9f12f_4_k_cu_74fc3ac06thrust24THRUST_300001_SM_1000_NS12placeholders2_8E,(_ZN34_INTERNAL_71c9f12f_4_k_cu_74fc3ac04cuda3std3__45__cpo5crendE - _ZN34_INTERNAL_71c9f12f_4_k_cu_74fc3ac06thrust24THRUST_300001_SM_1000_NS12placeholders2_8E)
_ZN34_INTERNAL_71c9f12f_4_k_cu_74fc3ac06thrust24THRUST_300001_SM_1000_NS12placeholders2_8E:
	.zero		1
	.type		_ZN34_INTERNAL_71c9f12f_4_k_cu_74fc3ac04cuda3std3__45__cpo5crendE,@object
	.size		_ZN34_INTERNAL_71c9f12f_4_k_cu_74fc3ac04cuda3std3__45__cpo5crendE,(_ZN34_INTERNAL_71c9f12f_4_k_cu_74fc3ac04cuda3std6ranges3__45__cpo4prevE - _ZN34_INTERNAL_71c9f12f_4_k_cu_74fc3ac04cuda3std3__45__cpo5crendE)
_ZN34_INTERNAL_71c9f12f_4_k_cu_74fc3ac04cuda3std3__45__cpo5crendE:
	.zero		1
	.type		_ZN34_INTERNAL_71c9f12f_4_k_cu_74fc3ac04cuda3std6ranges3__45__cpo4prevE,@object
	.size		_ZN34_INTERNAL_71c9f12f_4_k_cu_74fc3ac04cuda3std6ranges3__45__cpo4prevE,(_ZN34_INTERNAL_71c9f12f_4_k_cu_74fc3ac04cuda3std6ranges3__45__cpo9iter_moveE - _ZN34_INTERNAL_71c9f12f_4_k_cu_74fc3ac04cuda3std6ranges3__45__cpo4prevE)
_ZN34_INTERNAL_71c9f12f_4_k_cu_74fc3ac04cuda3std6ranges3__45__cpo4prevE:
	.zero		1
	.type		_ZN34_INTERNAL_71c9f12f_4_k_cu_74fc3ac04cuda3std6ranges3__45__cpo9iter_moveE,@object
	.size		_ZN34_INTERNAL_71c9f12f_4_k_cu_74fc3ac04cuda3std6ranges3__45__cpo9iter_moveE,(_ZN34_INTERNAL_71c9f12f_4_k_cu_74fc3ac06thrust24THRUST_300001_SM_1000_NS6system6detail10sequential3seqE - _ZN34_INTERNAL_71c9f12f_4_k_cu_74fc3ac04cuda3std6ranges3__45__cpo9iter_moveE)
_ZN34_INTERNAL_71c9f12f_4_k_cu_74fc3ac04cuda3std6ranges3__45__cpo9iter_moveE:
	.zero		1
	.type		_ZN34_INTERNAL_71c9f12f_4_k_cu_74fc3ac06thrust24THRUST_300001_SM_1000_NS6system6detail10sequential3seqE,@object
	.size		_ZN34_INTERNAL_71c9f12f_4_k_cu_74fc3ac06thrust24THRUST_300001_SM_1000_NS6system6detail10sequential3seqE,(.L_31 - _ZN34_INTERNAL_71c9f12f_4_k_cu_74fc3ac06thrust24THRUST_300001_SM_1000_NS6system6detail10sequential3seqE)
_ZN34_INTERNAL_71c9f12f_4_k_cu_74fc3ac06thrust24THRUST_300001_SM_1000_NS6system6detail10sequential3seqE:
	.zero		1
.L_31:


//--------------------- .nv.constant0._ZN3cub18CUB_300001_SM_10006detail8for_each13static_kernelINS2_12policy_hub_t12policy_500_tEmN6thrust24THRUST_300001_SM_1000_NS8cuda_cub20__uninitialized_fill7functorINS7_10device_ptrIiEEiEEEEvT0_T1_ --------------------------
	.section	.nv.constant0._ZN3cub18CUB_300001_SM_10006detail8for_each13static_kernelINS2_12policy_hub_t12policy_500_tEmN6thrust24THRUST_300001_SM_1000_NS8cuda_cub20__uninitialized_fill7functorINS7_10device_ptrIiEEiEEEEvT0_T1_,"a",@progbits
	.sectionflags	@""
	.align	4
.nv.constant0._ZN3cub18CUB_300001_SM_10006detail8for_each13static_kernelINS2_12policy_hub_t12policy_500_tEmN6thrust24THRUST_300001_SM_1000_NS8cuda_cub20__uninitialized_fill7functorINS7_10device_ptrIiEEiEEEEvT0_T1_:
	.zero		920


//--------------------- .nv.constant0._ZN3cub18CUB_300001_SM_10006detail11EmptyKernelIvEEvv --------------------------
	.section	.nv.constant0._ZN3cub18CUB_300001_SM_10006detail11EmptyKernelIvEEvv,"a",@progbits
	.sectionflags	@""
	.align	4
.nv.constant0._ZN3cub18CUB_300001_SM_10006detail11EmptyKernelIvEEvv:
	.zero		896


//--------------------- .nv.constant0._Z8myKerneliPi --------------------------
	.section	.nv.constant0._Z8myKerneliPi,"a",@progbits
	.sectionflags	@""
	.align	4
.nv.constant0._Z8myKerneliPi:
	.zero		912


//--------------------- SYMBOLS --------------------------

	.type		.nv.reservedSmem.offset0,@object
	.size		.nv.reservedSmem.offset0,0x4
